//
// Generated by NVIDIA NVVM Compiler
//
// Compiler Build ID: CL-36424714
// Cuda compilation tools, release 13.0, V13.0.88
// Based on NVVM 20.0.0
//

.version 9.0
.target sm_100
.address_size 64

	// .globl	_Z12kMeansKernelP5pontoP9centroide

.visible .entry _Z12kMeansKernelP5pontoP9centroide(
	.param .u64 .ptr .align 1 _Z12kMeansKernelP5pontoP9centroide_param_0,
	.param .u64 .ptr .align 1 _Z12kMeansKernelP5pontoP9centroide_param_1
)
{
	.reg .pred 	%p<8>;
	.reg .b32 	%r<10>;
	.reg .b32 	%f<30>;
	.reg .b64 	%rd<7>;

	ld.param.u64 	%rd2, [_Z12kMeansKernelP5pontoP9centroide_param_0];
	ld.param.u64 	%rd3, [_Z12kMeansKernelP5pontoP9centroide_param_1];
	cvta.to.global.u64 	%rd4, %rd2;
	mov.u32 	%r2, %ctaid.x;
	mov.u32 	%r3, %ntid.x;
	mov.u32 	%r4, %tid.x;
	mad.lo.s32 	%r5, %r2, %r3, %r4;
	mul.wide.s32 	%rd5, %r5, 12;
	add.s64 	%rd1, %rd4, %rd5;
	ld.global.u32 	%r6, [%rd1+8];
	ld.global.f32 	%f1, [%rd1+4];
	ld.global.f32 	%f2, [%rd1];
	cvta.to.global.u64 	%rd6, %rd3;
	ld.global.f32 	%f3, [%rd6];
	sub.f32 	%f4, %f2, %f3;
	ld.global.f32 	%f5, [%rd6+4];
	sub.f32 	%f6, %f1, %f5;
	mul.f32 	%f7, %f6, %f6;
	fma.rn.f32 	%f8, %f4, %f4, %f7;
	setp.geu.f32 	%p1, %f8, 0f461C4000;
	selp.f32 	%f9, 0f461C4000, %f8, %p1;
	selp.s32 	%r7, -1, 0, %p1;
	ld.global.f32 	%f10, [%rd6+20];
	sub.f32 	%f11, %f2, %f10;
	ld.global.f32 	%f12, [%rd6+24];
	sub.f32 	%f13, %f1, %f12;
	mul.f32 	%f14, %f13, %f13;
	fma.rn.f32 	%f15, %f11, %f11, %f14;
	setp.lt.f32 	%p2, %f15, %f9;
	selp.f32 	%f16, %f15, %f9, %p2;
	selp.b32 	%r8, 1, %r7, %p2;
	ld.global.f32 	%f17, [%rd6+40];
	sub.f32 	%f18, %f2, %f17;
	ld.global.f32 	%f19, [%rd6+44];
	sub.f32 	%f20, %f1, %f19;
	mul.f32 	%f21, %f20, %f20;
	fma.rn.f32 	%f22, %f18, %f18, %f21;
	setp.lt.f32 	%p3, %f22, %f16;
	selp.f32 	%f23, %f22, %f16, %p3;
	selp.b32 	%r9, 2, %r8, %p3;
	ld.global.f32 	%f24, [%rd6+60];
	sub.f32 	%f25, %f2, %f24;
	ld.global.f32 	%f26, [%rd6+64];
	sub.f32 	%f27, %f1, %f26;
	mul.f32 	%f28, %f27, %f27;
	fma.rn.f32 	%f29, %f25, %f25, %f28;
	setp.lt.f32 	%p4, %f29, %f23;
	selp.b32 	%r1, 3, %r9, %p4;
	setp.eq.s32 	%p5, %r6, %r1;
	setp.eq.s32 	%p6, %r1, -1;
	or.pred  	%p7, %p5, %p6;
	@%p7 bra 	$L__BB0_2;
	st.global.u32 	[%rd1+8], %r1;
$L__BB0_2:
	ret;

}


// ===== COMPILED SASS (sm_100) =====

	.target	sm_100

	.elftype	@"ET_EXEC"


//--------------------- .note.nv.tkinfo           --------------------------
	.section	.note.nv.tkinfo,"",@"SHT_NOTE"
	.sectionflags	@"SHF_NOTE_NV_TKINFO"
	.tkinfo
        /*0018*/ 	.word	0x00000002
        /*0030*/ 	.string	""
        /*0030*/ 	.string	"ptxas"
        /*0030*/ 	.string	"Cuda compilation tools, release 13.0, V13.0.88"
        /*0030*/ 	.string	"Build cuda_13.0.r13.0/compiler.36424714_0"
        /*0030*/ 	.string	"-arch sm_100 -m 64 "



//--------------------- .note.nv.cuinfo           --------------------------
	.section	.note.nv.cuinfo,"",@"SHT_NOTE"
	.sectionflags	@"SHF_NOTE_NV_CUINFO"
        /*0018*/ 	.short	0x0002
        /*001a*/ 	.short	0x0064
        /*001c*/ 	.short	0x0082
	.zero		2


//--------------------- .nv.info                  --------------------------
	.section	.nv.info,"",@"SHT_CUDA_INFO"
	.align	4


	//----- nvinfo : EIATTR_REGCOUNT
	.align		4
        /*0000*/ 	.byte	0x04, 0x2f
        /*0002*/ 	.short	(.L_1 - .L_0)
	.align		4
.L_0:
        /*0004*/ 	.word	index@(_Z12kMeansKernelP5pontoP9centroide)
        /*0008*/ 	.word	0x00000012


	//----- nvinfo : EIATTR_FRAME_SIZE
	.align		4
.L_1:
        /*000c*/ 	.byte	0x04, 0x11
        /*000e*/ 	.short	(.L_3 - .L_2)
	.align		4
.L_2:
        /*0010*/ 	.word	index@(_Z12kMeansKernelP5pontoP9centroide)
        /*0014*/ 	.word	0x00000000


	//----- nvinfo : EIATTR_MIN_STACK_SIZE
	.align		4
.L_3:
        /*0018*/ 	.byte	0x04, 0x12
        /*001a*/ 	.short	(.L_5 - .L_4)
	.align		4
.L_4:
        /*001c*/ 	.word	index@(_Z12kMeansKernelP5pontoP9centroide)
        /*0020*/ 	.word	0x00000000
.L_5:


//--------------------- .nv.compat                --------------------------
	.section	.nv.compat,"",@"SHT_CUDA_COMPAT_INFO"
	.align	4
        /*0000*/ 	.byte	0x02, 0x09, 0x00, 0x00, 0x02, 0x02, 0x01, 0x00, 0x02, 0x05, 0x05, 0x00, 0x03, 0x07, 0x01, 0x01
        /*0010*/ 	.byte	0x02, 0x03, 0x00, 0x00, 0x02, 0x06, 0x01, 0x00, 0x04, 0x0b, 0x08, 0x00, 0x01, 0x00, 0x00, 0x00
        /*0020*/ 	.byte	0x00, 0x00, 0x00, 0x00


//--------------------- .nv.info._Z12kMeansKernelP5pontoP9centroide --------------------------
	.section	.nv.info._Z12kMeansKernelP5pontoP9centroide,"",@"SHT_CUDA_INFO"
	.sectionflags	@""
	.align	4


	//----- nvinfo : EIATTR_CUDA_API_VERSION
	.align		4
        /*0000*/ 	.byte	0x04, 0x37
        /*0002*/ 	.short	(.L_7 - .L_6)
.L_6:
        /*0004*/ 	.word	0x00000082


	//----- nvinfo : EIATTR_KPARAM_INFO
	.align		4
.L_7:
        /*0008*/ 	.byte	0x04, 0x17
        /*000a*/ 	.short	(.L_9 - .L_8)
.L_8:
        /*000c*/ 	.word	0x00000000
        /*0010*/ 	.short	0x0001
        /*0012*/ 	.short	0x0008
        /*0014*/ 	.byte	0x00, 0xf5, 0x21, 0x00


	//----- nvinfo : EIATTR_KPARAM_INFO
	.align		4
.L_9:
        /*0018*/ 	.byte	0x04, 0x17
        /*001a*/ 	.short	(.L_11 - .L_10)
.L_10:
        /*001c*/ 	.word	0x00000000
        /*0020*/ 	.short	0x0000
        /*0022*/ 	.short	0x0000
        /*0024*/ 	.byte	0x00, 0xf5, 0x21, 0x00


	//----- nvinfo : EIATTR_SPARSE_MMA_MASK
	.align		4
.L_11:
        /*0028*/ 	.byte	0x03, 0x50
        /*002a*/ 	.short	0x0000


	//----- nvinfo : EIATTR_MAXREG_COUNT
	.align		4
        /*002c*/ 	.byte	0x03, 0x1b
        /*002e*/ 	.short	0x00ff


	//----- nvinfo : EIATTR_MERCURY_ISA_VERSION
	.align		4
        /*0030*/ 	.byte	0x03, 0x5f
        /*0032*/ 	.short	0x0101


	//----- nvinfo : EIATTR_VRC_CTA_INIT_COUNT
	.align		4
        /*0034*/ 	.byte	0x02, 0x4a
	.zero		1
	.zero		1


	//----- nvinfo : EIATTR_EXIT_INSTR_OFFSETS
	.align		4
        /*0038*/ 	.byte	0x04, 0x1c
        /*003a*/ 	.short	(.L_13 - .L_12)


	//   ....[0]....
.L_12:
        /*003c*/ 	.word	0x00000310


	//   ....[1]....
        /*0040*/ 	.word	0x00000330


	//----- nvinfo : EIATTR_CBANK_PARAM_SIZE
	.align		4
.L_13:
        /*0044*/ 	.byte	0x03, 0x19
        /*0046*/ 	.short	0x0010


	//----- nvinfo : EIATTR_PARAM_CBANK
	.align		4
        /*0048*/ 	.byte	0x04, 0x0a
        /*004a*/ 	.short	(.L_15 - .L_14)
	.align		4
.L_14:
        /*004c*/ 	.word	index@(.nv.constant0._Z12kMeansKernelP5pontoP9centroide)
        /*0050*/ 	.short	0x0380
        /*0052*/ 	.short	0x0010


	//----- nvinfo : EIATTR_SW_WAR
	.align		4
.L_15:
        /*0054*/ 	.byte	0x04, 0x36
        /*0056*/ 	.short	(.L_17 - .L_16)
.L_16:
        /*0058*/ 	.word	0x00000008
.L_17:


//--------------------- .nv.callgraph             --------------------------
	.section	.nv.callgraph,"",@"SHT_CUDA_CALLGRAPH"
	.align	4
	.sectionentsize	8
	.align		4
        /*0000*/ 	.word	0x00000000
	.align		4
        /*0004*/ 	.word	0xffffffff
	.align		4
        /*0008*/ 	.word	0x00000000
	.align		4
        /*000c*/ 	.word	0xfffffffe
	.align		4
        /*0010*/ 	.word	0x00000000
	.align		4
        /*0014*/ 	.word	0xfffffffd
	.align		4
        /*0018*/ 	.word	0x00000000
	.align		4
        /*001c*/ 	.word	0xfffffffc


//--------------------- .text._Z12kMeansKernelP5pontoP9centroide --------------------------
	.section	.text._Z12kMeansKernelP5pontoP9centroide,"ax",@progbits
	.align	128
        .global         _Z12kMeansKernelP5pontoP9centroide
        .type           _Z12kMeansKernelP5pontoP9centroide,@function
        .size           _Z12kMeansKernelP5pontoP9centroide,(.L_x_1 - _Z12kMeansKernelP5pontoP9centroide)
        .other          _Z12kMeansKernelP5pontoP9centroide,@"STO_CUDA_ENTRY STV_DEFAULT"
_Z12kMeansKernelP5pontoP9centroide:
.text._Z12kMeansKernelP5pontoP9centroide:
[----:B------:R-:W-:Y:S01]  /*0000*/  LDC R1, c[0x0][0x37c] ;  /* 0x0000df00ff017b82 */ /* 0x000fe20000000800 */
[----:B------:R-:W0:Y:S07]  /*0010*/  S2R R0, SR_TID.X ;  /* 0x0000000000007919 */ /* 0x000e2e0000002100 */
[----:B------:R-:W0:Y:S01]  /*0020*/  S2UR UR6, SR_CTAID.X ;  /* 0x00000000000679c3 */ /* 0x000e220000002500 */
[----:B------:R-:W1:Y:S07]  /*0030*/  LDCU.64 UR4, c[0x0][0x358] ;  /* 0x00006b00ff0477ac */ /* 0x000e6e0008000a00 */
[----:B------:R-:W0:Y:S08]  /*0040*/  LDC R5, c[0x0][0x360] ;  /* 0x0000d800ff057b82 */ /* 0x000e300000000800 */
[----:B------:R-:W2:Y:S08]  /*0050*/  LDC.64 R2, c[0x0][0x380] ;  /* 0x0000e000ff027b82 */ /* 0x000eb00000000a00 */
[----:B------:R-:W3:Y:S01]  /*0060*/  LDC.64 R6, c[0x0][0x388] ;  /* 0x0000e200ff067b82 */ /* 0x000ee20000000a00 */
[----:B0-----:R-:W-:-:S04]  /*0070*/  IMAD R5, R5, UR6, R0 ;  /* 0x0000000605057c24 */ /* 0x001fc8000f8e0200 */
[----:B--2---:R-:W-:-:S05]  /*0080*/  IMAD.WIDE R2, R5, 0xc, R2 ;  /* 0x0000000c05027825 */ /* 0x004fca00078e0202 */
[----:B-1----:R-:W2:Y:S04]  /*0090*/  LDG.E R5, desc[UR4][R2.64+0x4] ;  /* 0x0000040402057981 */ /* 0x002ea8000c1e1900 */
[----:B---3--:R-:W2:Y:S04]  /*00a0*/  LDG.E R8, desc[UR4][R6.64+0x4] ;  /* 0x0000040406087981 */ /* 0x008ea8000c1e1900 */
[----:B------:R-:W3:Y:S04]  /*00b0*/  LDG.E R9, desc[UR4][R6.64] ;  /* 0x0000000406097981 */ /* 0x000ee8000c1e1900 */
[----:B------:R-:W3:Y:S04]  /*00c0*/  LDG.E R4, desc[UR4][R2.64] ;  /* 0x0000000402047981 */ /* 0x000ee8000c1e1900 */
[----:B------:R-:W4:Y:S04]  /*00d0*/  LDG.E R10, desc[UR4][R6.64+0x18] ;  /* 0x00001804060a7981 */ /* 0x000f28000c1e1900 */
[----:B------:R-:W5:Y:S04]  /*00e0*/  LDG.E R11, desc[UR4][R6.64+0x14] ;  /* 0x00001404060b7981 */ /* 0x000f68000c1e1900 */
[----:B------:R-:W5:Y:S04]  /*00f0*/  LDG.E R12, desc[UR4][R6.64+0x2c] ;  /* 0x00002c04060c7981 */ /* 0x000f68000c1e1900 */
[----:B------:R-:W5:Y:S04]  /*0100*/  LDG.E R13, desc[UR4][R6.64+0x28] ;  /* 0x00002804060d7981 */ /* 0x000f68000c1e1900 */
[----:B------:R-:W5:Y:S04]  /*0110*/  LDG.E R14, desc[UR4][R6.64+0x40] ;  /* 0x00004004060e7981 */ /* 0x000f68000c1e1900 */
[----:B------:R-:W5:Y:S04]  /*0120*/  LDG.E R15, desc[UR4][R6.64+0x3c] ;  /* 0x00003c04060f7981 */ /* 0x000f68000c1e1900 */
[----:B------:R-:W5:Y:S01]  /*0130*/  LDG.E R0, desc[UR4][R2.64+0x8] ;  /* 0x0000080402007981 */ /* 0x000f62000c1e1900 */
[----:B--2---:R-:W-:-:S04]  /*0140*/  FADD R8, R5, -R8 ;  /* 0x8000000805087221 */ /* 0x004fc80000000000 */
[----:B------:R-:W-:Y:S01]  /*0150*/  FMUL R8, R8, R8 ;  /* 0x0000000808087220 */ /* 0x000fe20000400000 */
[----:B---3--:R-:W-:Y:S01]  /*0160*/  FADD R9, R4, -R9 ;  /* 0x8000000904097221 */ /* 0x008fe20000000000 */
[----:B----4-:R-:W-:-:S03]  /*0170*/  FADD R10, R5, -R10 ;  /* 0x8000000a050a7221 */ /* 0x010fc60000000000 */
[----:B------:R-:W-:Y:S01]  /*0180*/  FFMA R8, R9, R9, R8 ;  /* 0x0000000909087223 */ /* 0x000fe20000000008 */
[----:B-----5:R-:W-:Y:S01]  /*0190*/  FADD R11, R4, -R11 ;  /* 0x8000000b040b7221 */ /* 0x020fe20000000000 */
[----:B------:R-:W-:-:S03]  /*01a0*/  FMUL R10, R10, R10 ;  /* 0x0000000a0a0a7220 */ /* 0x000fc60000400000 */
[C---:B------:R-:W-:Y:S01]  /*01b0*/  FSETP.GEU.AND P1, PT, R8.reuse, 10000, PT ;  /* 0x461c40000800780b */ /* 0x040fe20003f2e000 */
[----:B------:R-:W-:Y:S01]  /*01c0*/  FADD R12, R5, -R12 ;  /* 0x8000000c050c7221 */ /* 0x000fe20000000000 */
[----:B------:R-:W-:Y:S02]  /*01d0*/  FFMA R11, R11, R11, R10 ;  /* 0x0000000b0b0b7223 */ /* 0x000fe4000000000a */
[----:B------:R-:W-:Y:S01]  /*01e0*/  FSEL R8, R8, 10000, !P1 ;  /* 0x461c400008087808 */ /* 0x000fe20004800000 */
[----:B------:R-:W-:Y:S01]  /*01f0*/  FADD R13, R4, -R13 ;  /* 0x8000000d040d7221 */ /* 0x000fe20000000000 */
[----:B------:R-:W-:Y:S02]  /*0200*/  FMUL R12, R12, R12 ;  /* 0x0000000c0c0c7220 */ /* 0x000fe40000400000 */
[----:B------:R-:W-:Y:S01]  /*0210*/  FSETP.GEU.AND P0, PT, R11, R8, PT ;  /* 0x000000080b00720b */ /* 0x000fe20003f0e000 */
[----:B------:R-:W-:Y:S01]  /*0220*/  FADD R14, R5, -R14 ;  /* 0x8000000e050e7221 */ /* 0x000fe20000000000 */
[----:B------:R-:W-:-:S02]  /*0230*/  FFMA R13, R13, R13, R12 ;  /* 0x0000000d0d0d7223 */ /* 0x000fc4000000000c */
[----:B------:R-:W-:Y:S01]  /*0240*/  FSEL R8, R11, R8, !P0 ;  /* 0x000000080b087208 */ /* 0x000fe20004000000 */
[----:B------:R-:W-:Y:S01]  /*0250*/  FADD R15, R4, -R15 ;  /* 0x8000000f040f7221 */ /* 0x000fe20000000000 */
[----:B------:R-:W-:Y:S01]  /*0260*/  FMUL R14, R14, R14 ;  /* 0x0000000e0e0e7220 */ /* 0x000fe20000400000 */
[----:B------:R-:W-:Y:S02]  /*0270*/  SEL R4, RZ, 0xffffffff, !P1 ;  /* 0xffffffffff047807 */ /* 0x000fe40004800000 */
[-C--:B------:R-:W-:Y:S01]  /*0280*/  FSETP.GEU.AND P1, PT, R13, R8.reuse, PT ;  /* 0x000000080d00720b */ /* 0x080fe20003f2e000 */
[----:B------:R-:W-:Y:S01]  /*0290*/  FFMA R15, R15, R15, R14 ;  /* 0x0000000f0f0f7223 */ /* 0x000fe2000000000e */
[----:B------:R-:W-:Y:S02]  /*02a0*/  SEL R4, R4, 0x1, P0 ;  /* 0x0000000104047807 */ /* 0x000fe40000000000 */
[----:B------:R-:W-:Y:S02]  /*02b0*/  FSEL R8, R13, R8, !P1 ;  /* 0x000000080d087208 */ /* 0x000fe40004800000 */
[----:B------:R-:W-:-:S02]  /*02c0*/  SEL R4, R4, 0x2, P1 ;  /* 0x0000000204047807 */ /* 0x000fc40000800000 */
[----:B------:R-:W-:-:S04]  /*02d0*/  FSETP.GEU.AND P0, PT, R15, R8, PT ;  /* 0x000000080f00720b */ /* 0x000fc80003f0e000 */
[----:B------:R-:W-:-:S04]  /*02e0*/  SEL R5, R4, 0x3, P0 ;  /* 0x0000000304057807 */ /* 0x000fc80000000000 */
[----:B------:R-:W-:-:S04]  /*02f0*/  ISETP.NE.AND P0, PT, R5, -0x1, PT ;  /* 0xffffffff0500780c */ /* 0x000fc80003f05270 */
[----:B------:R-:W-:-:S13]  /*0300*/  ISETP.EQ.OR P0, PT, R0, R5, !P0 ;  /* 0x000000050000720c */ /* 0x000fda0004702670 */
[----:B------:R-:W-:Y:S05]  /*0310*/  @P0 EXIT ;  /* 0x000000000000094d */ /* 0x000fea0003800000 */
[----:B------:R-:W-:Y:S01]  /*0320*/  STG.E desc[UR4][R2.64+0x8], R5 ;  /* 0x0000080502007986 */ /* 0x000fe2000c101904 */
[----:B------:R-:W-:Y:S05]  /*0330*/  EXIT ;  /* 0x000000000000794d */ /* 0x000fea0003800000 */
.L_x_0:
[----:B------:R-:W-:-:S00]  /*0340*/  BRA `(.L_x_0) ;  /* 0xfffffffc00fc7947 */ /* 0x000fc0000383ffff */
[----:B------:R-:W-:-:S00]  /*0350*/  NOP ;  /* 0x0000000000007918 */ /* 0x000fc00000000000 */
        /* <DEDUP_REMOVED lines=10> */
.L_x_1:


//--------------------- .nv.shared.reserved.0     --------------------------
	.section	.nv.shared.reserved.0,"aw",@nobits
	.weak		__nv_reservedSMEM_offset_0_alias
	.size		__nv_reservedSMEM_offset_0_alias, 0, 64
	.other		__nv_reservedSMEM_offset_0_alias,@"STO_CUDA_RESERVED_SHARED STV_DEFAULT"
__nv_reservedSMEM_offset_0_alias:
	.zero		0
	.zero		64


//--------------------- .nv.constant0._Z12kMeansKernelP5pontoP9centroide --------------------------
	.section	.nv.constant0._Z12kMeansKernelP5pontoP9centroide,"a",@progbits
	.sectionflags	@""
	.align	4
.nv.constant0._Z12kMeansKernelP5pontoP9centroide:
	.zero		912


//--------------------- SYMBOLS --------------------------

	.type		.nv.reservedSmem.offset0,@object
	.size		.nv.reservedSmem.offset0,0x4
